//
// Generated by NVIDIA NVVM Compiler
//
// Compiler Build ID: CL-36424714
// Cuda compilation tools, release 13.0, V13.0.88
// Based on NVVM 20.0.0
//

.version 9.0
.target sm_100
.address_size 64

	// .globl	_Z11max_pool_2dPfS_iiiii

.visible .entry _Z11max_pool_2dPfS_iiiii(
	.param .u64 .ptr .align 1 _Z11max_pool_2dPfS_iiiii_param_0,
	.param .u64 .ptr .align 1 _Z11max_pool_2dPfS_iiiii_param_1,
	.param .u32 _Z11max_pool_2dPfS_iiiii_param_2,
	.param .u32 _Z11max_pool_2dPfS_iiiii_param_3,
	.param .u32 _Z11max_pool_2dPfS_iiiii_param_4,
	.param .u32 _Z11max_pool_2dPfS_iiiii_param_5,
	.param .u32 _Z11max_pool_2dPfS_iiiii_param_6
)
{
	.reg .pred 	%p<105>;
	.reg .b32 	%r<152>;
	.reg .b32 	%f<101>;
	.reg .b64 	%rd<38>;

	ld.param.u64 	%rd3, [_Z11max_pool_2dPfS_iiiii_param_0];
	ld.param.u32 	%r65, [_Z11max_pool_2dPfS_iiiii_param_2];
	ld.param.u32 	%r66, [_Z11max_pool_2dPfS_iiiii_param_3];
	ld.param.u32 	%r67, [_Z11max_pool_2dPfS_iiiii_param_4];
	ld.param.u32 	%r68, [_Z11max_pool_2dPfS_iiiii_param_5];
	ld.param.u32 	%r69, [_Z11max_pool_2dPfS_iiiii_param_6];
	cvta.to.global.u64 	%rd1, %rd3;
	mov.u32 	%r70, %ntid.x;
	mov.u32 	%r71, %ctaid.x;
	mov.u32 	%r72, %tid.x;
	mad.lo.s32 	%r1, %r70, %r71, %r72;
	mov.u32 	%r73, %ntid.y;
	mov.u32 	%r74, %ctaid.y;
	mov.u32 	%r75, %tid.y;
	mad.lo.s32 	%r76, %r73, %r74, %r75;
	add.s32 	%r77, %r65, -1;
	div.s32 	%r78, %r77, %r69;
	add.s32 	%r80, %r78, 1;
	add.s32 	%r81, %r66, -1;
	div.s32 	%r82, %r81, %r69;
	add.s32 	%r3, %r82, 1;
	setp.ge.u32 	%p1, %r1, %r3;
	setp.ge.u32 	%p2, %r76, %r80;
	or.pred  	%p3, %p1, %p2;
	@%p3 bra 	$L__BB0_47;
	rem.s32 	%r83, %r66, %r69;
	setp.eq.s32 	%p4, %r83, 0;
	selp.b32 	%r84, %r69, %r83, %p4;
	sub.s32 	%r85, %r67, %r84;
	max.s32 	%r86, %r85, 0;
	rem.s32 	%r87, %r65, %r69;
	setp.eq.s32 	%p5, %r87, 0;
	selp.b32 	%r88, %r69, %r87, %p5;
	sub.s32 	%r89, %r68, %r88;
	max.s32 	%r90, %r89, 0;
	shr.u32 	%r91, %r86, 1;
	shr.u32 	%r4, %r90, 1;
	mul.lo.s32 	%r5, %r69, %r76;
	sub.s32 	%r6, %r5, %r4;
	mul.lo.s32 	%r92, %r69, %r1;
	sub.s32 	%r138, %r92, %r91;
	mov.f32 	%f99, 0fFF800000;
	min.s32 	%r93, %r67, %r68;
	setp.lt.s32 	%p6, %r93, 1;
	@%p6 bra 	$L__BB0_46;
	add.s32 	%r94, %r68, %r5;
	sub.s32 	%r95, %r94, %r4;
	add.s32 	%r97, %r6, 1;
	max.s32 	%r98, %r95, %r97;
	add.s32 	%r99, %r98, %r4;
	sub.s32 	%r100, %r99, %r5;
	and.b32  	%r8, %r100, 7;
	and.b32  	%r9, %r100, 3;
	sub.s32 	%r10, %r5, %r99;
	and.b32  	%r11, %r100, 1;
	add.s32 	%r12, %r6, 3;
	mad.lo.s32 	%r13, %r66, %r6, %r66;
	shl.b32 	%r14, %r66, 3;
	add.s32 	%r101, %r6, 2;
	mul.lo.s32 	%r15, %r66, %r101;
	mul.lo.s32 	%r16, %r66, %r12;
	add.s32 	%r102, %r6, 4;
	mul.lo.s32 	%r17, %r66, %r102;
	add.s32 	%r103, %r6, 5;
	mul.lo.s32 	%r18, %r66, %r103;
	add.s32 	%r104, %r6, 6;
	mul.lo.s32 	%r19, %r66, %r104;
	add.s32 	%r105, %r6, 7;
	mul.lo.s32 	%r20, %r66, %r105;
	mul.lo.s32 	%r21, %r66, %r6;
	and.b32  	%r106, %r100, -8;
	neg.s32 	%r22, %r106;
	add.s32 	%r23, %r138, %r67;
	mov.f32 	%f99, 0fFF800000;
$L__BB0_3:
	setp.gt.u32 	%p7, %r10, -8;
	mov.u32 	%r150, %r6;
	@%p7 bra 	$L__BB0_23;
	add.s32 	%r147, %r13, %r138;
	add.s32 	%r146, %r15, %r138;
	add.s32 	%r145, %r16, %r138;
	add.s32 	%r144, %r17, %r138;
	add.s32 	%r143, %r18, %r138;
	add.s32 	%r142, %r19, %r138;
	add.s32 	%r141, %r20, %r138;
	add.s32 	%r140, %r21, %r138;
	mov.u32 	%r139, %r22;
	mov.u32 	%r148, %r12;
$L__BB0_5:
	.pragma "nounroll";
	setp.ge.s32 	%p8, %r138, %r66;
	add.s32 	%r107, %r148, -3;
	or.b32  	%r108, %r107, %r138;
	setp.lt.s32 	%p9, %r108, 0;
	setp.ge.s32 	%p10, %r107, %r65;
	or.pred  	%p11, %p10, %p8;
	mov.f32 	%f78, 0fFF800000;
	or.pred  	%p12, %p11, %p9;
	@%p12 bra 	$L__BB0_7;
	mul.wide.u32 	%rd4, %r140, 4;
	add.s64 	%rd5, %rd1, %rd4;
	ld.global.f32 	%f78, [%rd5];
$L__BB0_7:
	setp.gt.f32 	%p14, %f78, %f99;
	selp.f32 	%f5, %f78, %f99, %p14;
	add.s32 	%r109, %r148, -2;
	or.b32  	%r110, %r109, %r138;
	setp.lt.s32 	%p15, %r110, 0;
	setp.ge.s32 	%p16, %r109, %r65;
	or.pred  	%p17, %p16, %p8;
	mov.f32 	%f79, 0fFF800000;
	or.pred  	%p18, %p17, %p15;
	@%p18 bra 	$L__BB0_9;
	mul.wide.u32 	%rd6, %r147, 4;
	add.s64 	%rd7, %rd1, %rd6;
	ld.global.f32 	%f79, [%rd7];
$L__BB0_9:
	setp.gt.f32 	%p20, %f79, %f5;
	selp.f32 	%f8, %f79, %f5, %p20;
	add.s32 	%r111, %r148, -1;
	or.b32  	%r112, %r111, %r138;
	setp.lt.s32 	%p21, %r112, 0;
	setp.ge.s32 	%p22, %r111, %r65;
	or.pred  	%p23, %p22, %p8;
	mov.f32 	%f80, 0fFF800000;
	or.pred  	%p24, %p23, %p21;
	@%p24 bra 	$L__BB0_11;
	mul.wide.u32 	%rd8, %r146, 4;
	add.s64 	%rd9, %rd1, %rd8;
	ld.global.f32 	%f80, [%rd9];
$L__BB0_11:
	setp.gt.f32 	%p26, %f80, %f8;
	selp.f32 	%f11, %f80, %f8, %p26;
	or.b32  	%r113, %r148, %r138;
	setp.lt.s32 	%p27, %r113, 0;
	setp.ge.s32 	%p28, %r148, %r65;
	or.pred  	%p29, %p28, %p8;
	mov.f32 	%f81, 0fFF800000;
	or.pred  	%p30, %p29, %p27;
	@%p30 bra 	$L__BB0_13;
	mul.wide.u32 	%rd10, %r145, 4;
	add.s64 	%rd11, %rd1, %rd10;
	ld.global.f32 	%f81, [%rd11];
$L__BB0_13:
	setp.gt.f32 	%p32, %f81, %f11;
	selp.f32 	%f14, %f81, %f11, %p32;
	add.s32 	%r114, %r148, 1;
	or.b32  	%r115, %r114, %r138;
	setp.lt.s32 	%p33, %r115, 0;
	setp.ge.s32 	%p34, %r114, %r65;
	or.pred  	%p35, %p34, %p8;
	mov.f32 	%f82, 0fFF800000;
	or.pred  	%p36, %p35, %p33;
	@%p36 bra 	$L__BB0_15;
	mul.wide.u32 	%rd12, %r144, 4;
	add.s64 	%rd13, %rd1, %rd12;
	ld.global.f32 	%f82, [%rd13];
$L__BB0_15:
	setp.gt.f32 	%p38, %f82, %f14;
	selp.f32 	%f17, %f82, %f14, %p38;
	add.s32 	%r116, %r148, 2;
	or.b32  	%r117, %r116, %r138;
	setp.lt.s32 	%p39, %r117, 0;
	setp.ge.s32 	%p40, %r116, %r65;
	or.pred  	%p41, %p40, %p8;
	mov.f32 	%f83, 0fFF800000;
	or.pred  	%p42, %p41, %p39;
	@%p42 bra 	$L__BB0_17;
	mul.wide.u32 	%rd14, %r143, 4;
	add.s64 	%rd15, %rd1, %rd14;
	ld.global.f32 	%f83, [%rd15];
$L__BB0_17:
	setp.gt.f32 	%p44, %f83, %f17;
	selp.f32 	%f20, %f83, %f17, %p44;
	add.s32 	%r118, %r148, 3;
	or.b32  	%r119, %r118, %r138;
	setp.lt.s32 	%p45, %r119, 0;
	setp.ge.s32 	%p46, %r118, %r65;
	or.pred  	%p47, %p46, %p8;
	mov.f32 	%f84, 0fFF800000;
	or.pred  	%p48, %p47, %p45;
	@%p48 bra 	$L__BB0_19;
	mul.wide.u32 	%rd16, %r142, 4;
	add.s64 	%rd17, %rd1, %rd16;
	ld.global.f32 	%f84, [%rd17];
$L__BB0_19:
	add.s32 	%r120, %r148, 4;
	setp.gt.f32 	%p50, %f84, %f20;
	selp.f32 	%f23, %f84, %f20, %p50;
	or.b32  	%r121, %r120, %r138;
	setp.lt.s32 	%p51, %r121, 0;
	setp.ge.s32 	%p52, %r120, %r65;
	or.pred  	%p53, %p52, %p8;
	mov.f32 	%f85, 0fFF800000;
	or.pred  	%p54, %p53, %p51;
	@%p54 bra 	$L__BB0_21;
	mul.wide.u32 	%rd18, %r141, 4;
	add.s64 	%rd19, %rd1, %rd18;
	ld.global.f32 	%f85, [%rd19];
$L__BB0_21:
	setp.gt.f32 	%p55, %f85, %f23;
	selp.f32 	%f99, %f85, %f23, %p55;
	add.s32 	%r148, %r148, 8;
	add.s32 	%r147, %r147, %r14;
	add.s32 	%r146, %r146, %r14;
	add.s32 	%r145, %r145, %r14;
	add.s32 	%r144, %r144, %r14;
	add.s32 	%r143, %r143, %r14;
	add.s32 	%r142, %r142, %r14;
	add.s32 	%r141, %r141, %r14;
	add.s32 	%r140, %r140, %r14;
	add.s32 	%r139, %r139, 8;
	setp.ne.s32 	%p56, %r139, 0;
	@%p56 bra 	$L__BB0_5;
	add.s32 	%r150, %r148, -3;
$L__BB0_23:
	setp.eq.s32 	%p57, %r8, 0;
	@%p57 bra 	$L__BB0_45;
	add.s32 	%r122, %r8, -1;
	setp.lt.u32 	%p58, %r122, 3;
	@%p58 bra 	$L__BB0_34;
	setp.ge.s32 	%p59, %r138, %r66;
	mad.lo.s32 	%r55, %r150, %r66, %r138;
	or.b32  	%r123, %r150, %r138;
	setp.lt.s32 	%p60, %r123, 0;
	setp.ge.s32 	%p61, %r150, %r65;
	or.pred  	%p62, %p61, %p59;
	mov.f32 	%f88, 0fFF800000;
	or.pred  	%p63, %p62, %p60;
	@%p63 bra 	$L__BB0_27;
	mul.wide.u32 	%rd20, %r55, 4;
	add.s64 	%rd21, %rd1, %rd20;
	ld.global.f32 	%f88, [%rd21];
$L__BB0_27:
	setp.gt.f32 	%p65, %f88, %f99;
	selp.f32 	%f31, %f88, %f99, %p65;
	add.s32 	%r124, %r150, 1;
	add.s32 	%r56, %r55, %r66;
	or.b32  	%r125, %r124, %r138;
	setp.lt.s32 	%p66, %r125, 0;
	setp.ge.s32 	%p67, %r124, %r65;
	or.pred  	%p68, %p67, %p59;
	mov.f32 	%f89, 0fFF800000;
	or.pred  	%p69, %p68, %p66;
	@%p69 bra 	$L__BB0_29;
	mul.wide.u32 	%rd22, %r56, 4;
	add.s64 	%rd23, %rd1, %rd22;
	ld.global.f32 	%f89, [%rd23];
$L__BB0_29:
	setp.gt.f32 	%p71, %f89, %f31;
	selp.f32 	%f34, %f89, %f31, %p71;
	add.s32 	%r126, %r150, 2;
	add.s32 	%r57, %r56, %r66;
	or.b32  	%r127, %r126, %r138;
	setp.lt.s32 	%p72, %r127, 0;
	setp.ge.s32 	%p73, %r126, %r65;
	or.pred  	%p74, %p73, %p59;
	mov.f32 	%f90, 0fFF800000;
	or.pred  	%p75, %p74, %p72;
	@%p75 bra 	$L__BB0_31;
	mul.wide.u32 	%rd24, %r57, 4;
	add.s64 	%rd25, %rd1, %rd24;
	ld.global.f32 	%f90, [%rd25];
$L__BB0_31:
	setp.gt.f32 	%p77, %f90, %f34;
	selp.f32 	%f37, %f90, %f34, %p77;
	add.s32 	%r128, %r150, 3;
	or.b32  	%r129, %r128, %r138;
	setp.lt.s32 	%p78, %r129, 0;
	setp.ge.s32 	%p79, %r128, %r65;
	or.pred  	%p80, %p79, %p59;
	mov.f32 	%f91, 0fFF800000;
	or.pred  	%p81, %p80, %p78;
	@%p81 bra 	$L__BB0_33;
	add.s32 	%r130, %r57, %r66;
	mul.wide.u32 	%rd26, %r130, 4;
	add.s64 	%rd27, %rd1, %rd26;
	ld.global.f32 	%f91, [%rd27];
$L__BB0_33:
	setp.gt.f32 	%p82, %f91, %f37;
	selp.f32 	%f99, %f91, %f37, %p82;
	add.s32 	%r150, %r150, 4;
$L__BB0_34:
	setp.eq.s32 	%p83, %r9, 0;
	@%p83 bra 	$L__BB0_45;
	setp.eq.s32 	%p84, %r9, 1;
	@%p84 bra 	$L__BB0_41;
	setp.ge.s32 	%p85, %r138, %r66;
	mad.lo.s32 	%r60, %r150, %r66, %r138;
	or.b32  	%r131, %r150, %r138;
	setp.lt.s32 	%p86, %r131, 0;
	setp.ge.s32 	%p87, %r150, %r65;
	or.pred  	%p88, %p87, %p85;
	mov.f32 	%f94, 0fFF800000;
	or.pred  	%p89, %p88, %p86;
	@%p89 bra 	$L__BB0_38;
	mul.wide.u32 	%rd28, %r60, 4;
	add.s64 	%rd29, %rd1, %rd28;
	ld.global.f32 	%f94, [%rd29];
$L__BB0_38:
	setp.gt.f32 	%p91, %f94, %f99;
	selp.f32 	%f45, %f94, %f99, %p91;
	add.s32 	%r132, %r150, 1;
	or.b32  	%r133, %r132, %r138;
	setp.lt.s32 	%p92, %r133, 0;
	setp.ge.s32 	%p93, %r132, %r65;
	or.pred  	%p94, %p93, %p85;
	mov.f32 	%f95, 0fFF800000;
	or.pred  	%p95, %p94, %p92;
	@%p95 bra 	$L__BB0_40;
	add.s32 	%r134, %r60, %r66;
	mul.wide.u32 	%rd30, %r134, 4;
	add.s64 	%rd31, %rd1, %rd30;
	ld.global.f32 	%f95, [%rd31];
$L__BB0_40:
	setp.gt.f32 	%p96, %f95, %f45;
	selp.f32 	%f99, %f95, %f45, %p96;
	add.s32 	%r150, %r150, 2;
$L__BB0_41:
	setp.eq.s32 	%p97, %r11, 0;
	@%p97 bra 	$L__BB0_45;
	setp.ge.s32 	%p98, %r138, %r66;
	mul.lo.s32 	%r63, %r150, %r66;
	or.b32  	%r135, %r150, %r138;
	setp.lt.s32 	%p99, %r135, 0;
	setp.ge.s32 	%p100, %r150, %r65;
	or.pred  	%p101, %p100, %p98;
	mov.f32 	%f98, 0fFF800000;
	or.pred  	%p102, %p101, %p99;
	@%p102 bra 	$L__BB0_44;
	add.s32 	%r136, %r63, %r138;
	mul.wide.u32 	%rd32, %r136, 4;
	add.s64 	%rd33, %rd1, %rd32;
	ld.global.f32 	%f98, [%rd33];
$L__BB0_44:
	setp.gt.f32 	%p103, %f98, %f99;
	selp.f32 	%f99, %f98, %f99, %p103;
$L__BB0_45:
	add.s32 	%r138, %r138, 1;
	setp.lt.s32 	%p104, %r138, %r23;
	@%p104 bra 	$L__BB0_3;
$L__BB0_46:
	ld.param.u64 	%rd37, [_Z11max_pool_2dPfS_iiiii_param_1];
	mad.lo.s32 	%r137, %r3, %r76, %r1;
	cvta.to.global.u64 	%rd34, %rd37;
	mul.wide.u32 	%rd35, %r137, 4;
	add.s64 	%rd36, %rd34, %rd35;
	st.global.f32 	[%rd36], %f99;
$L__BB0_47:
	ret;

}


// ===== COMPILED SASS (sm_100) =====

	.target	sm_100

	.elftype	@"ET_EXEC"


//--------------------- .note.nv.tkinfo           --------------------------
	.section	.note.nv.tkinfo,"",@"SHT_NOTE"
	.sectionflags	@"SHF_NOTE_NV_TKINFO"
	.tkinfo
        /*0018*/ 	.word	0x00000002
        /*0030*/ 	.string	""
        /*0030*/ 	.string	"ptxas"
        /*0030*/ 	.string	"Cuda compilation tools, release 13.0, V13.0.88"
        /*0030*/ 	.string	"Build cuda_13.0.r13.0/compiler.36424714_0"
        /*0030*/ 	.string	"-arch sm_100 -m 64 "



//--------------------- .note.nv.cuinfo           --------------------------
	.section	.note.nv.cuinfo,"",@"SHT_NOTE"
	.sectionflags	@"SHF_NOTE_NV_CUINFO"
        /*0018*/ 	.short	0x0002
        /*001a*/ 	.short	0x0064
        /*001c*/ 	.short	0x0082
	.zero		2


//--------------------- .nv.info                  --------------------------
	.section	.nv.info,"",@"SHT_CUDA_INFO"
	.align	4


	//----- nvinfo : EIATTR_REGCOUNT
	.align		4
        /*0000*/ 	.byte	0x04, 0x2f
        /*0002*/ 	.short	(.L_1 - .L_0)
	.align		4
.L_0:
        /*0004*/ 	.word	index@(_Z11max_pool_2dPfS_iiiii)
        /*0008*/ 	.word	0x00000020


	//----- nvinfo : EIATTR_FRAME_SIZE
	.align		4
.L_1:
        /*000c*/ 	.byte	0x04, 0x11
        /*000e*/ 	.short	(.L_3 - .L_2)
	.align		4
.L_2:
        /*0010*/ 	.word	index@(_Z11max_pool_2dPfS_iiiii)
        /*0014*/ 	.word	0x00000000


	//----- nvinfo : EIATTR_MIN_STACK_SIZE
	.align		4
.L_3:
        /*0018*/ 	.byte	0x04, 0x12
        /*001a*/ 	.short	(.L_5 - .L_4)
	.align		4
.L_4:
        /*001c*/ 	.word	index@(_Z11max_pool_2dPfS_iiiii)
        /*0020*/ 	.word	0x00000000
.L_5:


//--------------------- .nv.compat                --------------------------
	.section	.nv.compat,"",@"SHT_CUDA_COMPAT_INFO"
	.align	4
        /*0000*/ 	.byte	0x02, 0x09, 0x00, 0x00, 0x02, 0x02, 0x01, 0x00, 0x02, 0x05, 0x05, 0x00, 0x03, 0x07, 0x01, 0x01
        /*0010*/ 	.byte	0x02, 0x03, 0x00, 0x00, 0x02, 0x06, 0x01, 0x00, 0x04, 0x0b, 0x08, 0x00, 0x09, 0x00, 0x00, 0x00
        /*0020*/ 	.byte	0x00, 0x00, 0x00, 0x00


//--------------------- .nv.info._Z11max_pool_2dPfS_iiiii --------------------------
	.section	.nv.info._Z11max_pool_2dPfS_iiiii,"",@"SHT_CUDA_INFO"
	.sectionflags	@""
	.align	4


	//----- nvinfo : EIATTR_CUDA_API_VERSION
	.align		4
        /*0000*/ 	.byte	0x04, 0x37
        /*0002*/ 	.short	(.L_7 - .L_6)
.L_6:
        /*0004*/ 	.word	0x00000082


	//----- nvinfo : EIATTR_KPARAM_INFO
	.align		4
.L_7:
        /*0008*/ 	.byte	0x04, 0x17
        /*000a*/ 	.short	(.L_9 - .L_8)
.L_8:
        /*000c*/ 	.word	0x00000000
        /*0010*/ 	.short	0x0006
        /*0012*/ 	.short	0x0020
        /*0014*/ 	.byte	0x00, 0xf0, 0x11, 0x00


	//----- nvinfo : EIATTR_KPARAM_INFO
	.align		4
.L_9:
        /*0018*/ 	.byte	0x04, 0x17
        /*001a*/ 	.short	(.L_11 - .L_10)
.L_10:
        /*001c*/ 	.word	0x00000000
        /*0020*/ 	.short	0x0005
        /*0022*/ 	.short	0x001c
        /*0024*/ 	.byte	0x00, 0xf0, 0x11, 0x00


	//----- nvinfo : EIATTR_KPARAM_INFO
	.align		4
.L_11:
        /*0028*/ 	.byte	0x04, 0x17
        /*002a*/ 	.short	(.L_13 - .L_12)
.L_12:
        /*002c*/ 	.word	0x00000000
        /*0030*/ 	.short	0x0004
        /*0032*/ 	.short	0x0018
        /*0034*/ 	.byte	0x00, 0xf0, 0x11, 0x00


	//----- nvinfo : EIATTR_KPARAM_INFO
	.align		4
.L_13:
        /*0038*/ 	.byte	0x04, 0x17
        /*003a*/ 	.short	(.L_15 - .L_14)
.L_14:
        /*003c*/ 	.word	0x00000000
        /*0040*/ 	.short	0x0003
        /*0042*/ 	.short	0x0014
        /*0044*/ 	.byte	0x00, 0xf0, 0x11, 0x00


	//----- nvinfo : EIATTR_KPARAM_INFO
	.align		4
.L_15:
        /*0048*/ 	.byte	0x04, 0x17
        /*004a*/ 	.short	(.L_17 - .L_16)
.L_16:
        /*004c*/ 	.word	0x00000000
        /*0050*/ 	.short	0x0002
        /*0052*/ 	.short	0x0010
        /*0054*/ 	.byte	0x00, 0xf0, 0x11, 0x00


	//----- nvinfo : EIATTR_KPARAM_INFO
	.align		4
.L_17:
        /*0058*/ 	.byte	0x04, 0x17
        /*005a*/ 	.short	(.L_19 - .L_18)
.L_18:
        /*005c*/ 	.word	0x00000000
        /*0060*/ 	.short	0x0001
        /*0062*/ 	.short	0x0008
        /*0064*/ 	.byte	0x00, 0xf5, 0x21, 0x00


	//----- nvinfo : EIATTR_KPARAM_INFO
	.align		4
.L_19:
        /*0068*/ 	.byte	0x04, 0x17
        /*006a*/ 	.short	(.L_21 - .L_20)
.L_20:
        /*006c*/ 	.word	0x00000000
        /*0070*/ 	.short	0x0000
        /*0072*/ 	.short	0x0000
        /*0074*/ 	.byte	0x00, 0xf5, 0x21, 0x00


	//----- nvinfo : EIATTR_SPARSE_MMA_MASK
	.align		4
.L_21:
        /*0078*/ 	.byte	0x03, 0x50
        /*007a*/ 	.short	0x0000


	//----- nvinfo : EIATTR_MAXREG_COUNT
	.align		4
        /*007c*/ 	.byte	0x03, 0x1b
        /*007e*/ 	.short	0x00ff


	//----- nvinfo : EIATTR_MERCURY_ISA_VERSION
	.align		4
        /*0080*/ 	.byte	0x03, 0x5f
        /*0082*/ 	.short	0x0101


	//----- nvinfo : EIATTR_VRC_CTA_INIT_COUNT
	.align		4
        /*0084*/ 	.byte	0x02, 0x4a
	.zero		1
	.zero		1


	//----- nvinfo : EIATTR_EXIT_INSTR_OFFSETS
	.align		4
        /*0088*/ 	.byte	0x04, 0x1c
        /*008a*/ 	.short	(.L_23 - .L_22)


	//   ....[0]....
.L_22:
        /*008c*/ 	.word	0x00000370


	//   ....[1]....
        /*0090*/ 	.word	0x00001550


	//----- nvinfo : EIATTR_CRS_STACK_SIZE
	.align		4
.L_23:
        /*0094*/ 	.byte	0x04, 0x1e
        /*0096*/ 	.short	(.L_25 - .L_24)
.L_24:
        /*0098*/ 	.word	0x00000000


	//----- nvinfo : EIATTR_CBANK_PARAM_SIZE
	.align		4
.L_25:
        /*009c*/ 	.byte	0x03, 0x19
        /*009e*/ 	.short	0x0024


	//----- nvinfo : EIATTR_PARAM_CBANK
	.align		4
        /*00a0*/ 	.byte	0x04, 0x0a
        /*00a2*/ 	.short	(.L_27 - .L_26)
	.align		4
.L_26:
        /*00a4*/ 	.word	index@(.nv.constant0._Z11max_pool_2dPfS_iiiii)
        /*00a8*/ 	.short	0x0380
        /*00aa*/ 	.short	0x0024


	//----- nvinfo : EIATTR_SW_WAR
	.align		4
.L_27:
        /*00ac*/ 	.byte	0x04, 0x36
        /*00ae*/ 	.short	(.L_29 - .L_28)
.L_28:
        /*00b0*/ 	.word	0x00000008
.L_29:


//--------------------- .nv.callgraph             --------------------------
	.section	.nv.callgraph,"",@"SHT_CUDA_CALLGRAPH"
	.align	4
	.sectionentsize	8
	.align		4
        /*0000*/ 	.word	0x00000000
	.align		4
        /*0004*/ 	.word	0xffffffff
	.align		4
        /*0008*/ 	.word	0x00000000
	.align		4
        /*000c*/ 	.word	0xfffffffe
	.align		4
        /*0010*/ 	.word	0x00000000
	.align		4
        /*0014*/ 	.word	0xfffffffd
	.align		4
        /*0018*/ 	.word	0x00000000
	.align		4
        /*001c*/ 	.word	0xfffffffc


//--------------------- .text._Z11max_pool_2dPfS_iiiii --------------------------
	.section	.text._Z11max_pool_2dPfS_iiiii,"ax",@progbits
	.align	128
        .global         _Z11max_pool_2dPfS_iiiii
        .type           _Z11max_pool_2dPfS_iiiii,@function
        .size           _Z11max_pool_2dPfS_iiiii,(.L_x_15 - _Z11max_pool_2dPfS_iiiii)
        .other          _Z11max_pool_2dPfS_iiiii,@"STO_CUDA_ENTRY STV_DEFAULT"
_Z11max_pool_2dPfS_iiiii:
.text._Z11max_pool_2dPfS_iiiii:
[----:B------:R-:W-:Y:S08]  /*0000*/  LDC R1, c[0x0][0x37c] ;  /* 0x0000df00ff017b82 */ /* 0x000ff00000000800 */
[----:B------:R-:W0:Y:S01]  /*0010*/  LDC R7, c[0x0][0x3a0] ;  /* 0x0000e800ff077b82 */ /* 0x000e220000000800 */
[----:B------:R-:W1:Y:S01]  /*0020*/  S2R R13, SR_CTAID.Y ;  /* 0x00000000000d7919 */ /* 0x000e620000002600 */
[----:B------:R-:W2:Y:S01]  /*0030*/  LDCU UR4, c[0x0][0x360] ;  /* 0x00006c00ff0477ac */ /* 0x000ea20008000800 */
[----:B------:R-:W1:Y:S01]  /*0040*/  S2R R18, SR_TID.Y ;  /* 0x0000000000127919 */ /* 0x000e620000002200 */
[----:B------:R-:W1:Y:S04]  /*0050*/  LDCU UR5, c[0x0][0x364] ;  /* 0x00006c80ff0577ac */ /* 0x000e680008000800 */
[----:B------:R-:W3:Y:S01]  /*0060*/  LDC R6, c[0x0][0x390] ;  /* 0x0000e400ff067b82 */ /* 0x000ee20000000800 */
[----:B------:R-:W2:Y:S07]  /*0070*/  S2R R16, SR_TID.X ;  /* 0x0000000000107919 */ /* 0x000eae0000002100 */
[----:B------:R-:W4:Y:S01]  /*0080*/  LDC R4, c[0x0][0x394] ;  /* 0x0000e500ff047b82 */ /* 0x000f220000000800 */
[----:B0-----:R-:W-:-:S04]  /*0090*/  IABS R5, R7 ;  /* 0x0000000700057213 */ /* 0x001fc80000000000 */
[----:B------:R-:W0:Y:S01]  /*00a0*/  I2F.RP R2, R5 ;  /* 0x0000000500027306 */ /* 0x000e220000209400 */
[----:B---3--:R-:W-:-:S05]  /*00b0*/  VIADD R0, R6, 0xffffffff ;  /* 0xffffffff06007836 */ /* 0x008fca0000000000 */
[----:B------:R-:W-:Y:S02]  /*00c0*/  IABS R10, R0 ;  /* 0x00000000000a7213 */ /* 0x000fe40000000000 */
[-C--:B------:R-:W-:Y:S01]  /*00d0*/  LOP3.LUT R0, R0, R7.reuse, RZ, 0x3c, !PT ;  /* 0x0000000700007212 */ /* 0x080fe200078e3cff */
[----:B----4-:R-:W-:Y:S01]  /*00e0*/  VIADD R12, R4, 0xffffffff ;  /* 0xffffffff040c7836 */ /* 0x010fe20000000000 */
[----:B0-----:R-:W0:Y:S02]  /*00f0*/  MUFU.RCP R2, R2 ;  /* 0x0000000200027308 */ /* 0x001e240000001000 */
[----:B------:R-:W-:Y:S01]  /*0100*/  ISETP.GE.AND P0, PT, R0, RZ, PT ;  /* 0x000000ff0000720c */ /* 0x000fe20003f06270 */
[----:B-1----:R-:W-:Y:S01]  /*0110*/  IMAD R0, R13, UR5, R18 ;  /* 0x000000050d007c24 */ /* 0x002fe2000f8e0212 */
[----:B------:R-:W-:Y:S02]  /*0120*/  IABS R14, R12 ;  /* 0x0000000c000e7213 */ /* 0x000fe40000000000 */
[----:B------:R-:W-:Y:S01]  /*0130*/  LOP3.LUT R12, R12, R7, RZ, 0x3c, !PT ;  /* 0x000000070c0c7212 */ /* 0x000fe200078e3cff */
[----:B0-----:R-:W-:-:S06]  /*0140*/  VIADD R9, R2, 0xffffffe ;  /* 0x0ffffffe02097836 */ /* 0x001fcc0000000000 */
[----:B------:R-:W0:Y:S02]  /*0150*/  F2I.FTZ.U32.TRUNC.NTZ R9, R9 ;  /* 0x0000000900097305 */ /* 0x000e24000021f000 */
[----:B0-----:R-:W-:-:S04]  /*0160*/  IMAD.MOV R8, RZ, RZ, -R9 ;  /* 0x000000ffff087224 */ /* 0x001fc800078e0a09 */
[----:B------:R-:W-:Y:S02]  /*0170*/  IMAD R3, R8, R5, RZ ;  /* 0x0000000508037224 */ /* 0x000fe400078e02ff */
[----:B------:R-:W-:-:S04]  /*0180*/  IMAD.MOV.U32 R8, RZ, RZ, RZ ;  /* 0x000000ffff087224 */ /* 0x000fc800078e00ff */
[----:B------:R-:W-:-:S06]  /*0190*/  IMAD.HI.U32 R8, R9, R3, R8 ;  /* 0x0000000309087227 */ /* 0x000fcc00078e0008 */
[----:B------:R-:W-:-:S04]  /*01a0*/  IMAD.HI.U32 R2, R8, R10, RZ ;  /* 0x0000000a08027227 */ /* 0x000fc800078e00ff */
[----:B------:R-:W-:-:S04]  /*01b0*/  IMAD.HI.U32 R3, R8, R14, RZ ;  /* 0x0000000e08037227 */ /* 0x000fc800078e00ff */
[----:B------:R-:W-:Y:S02]  /*01c0*/  IMAD.MOV R9, RZ, RZ, -R2 ;  /* 0x000000ffff097224 */ /* 0x000fe400078e0a02 */
[----:B------:R-:W-:Y:S02]  /*01d0*/  IMAD.MOV R11, RZ, RZ, -R3 ;  /* 0x000000ffff0b7224 */ /* 0x000fe400078e0a03 */
[C---:B------:R-:W-:Y:S01]  /*01e0*/  IMAD R10, R5.reuse, R9, R10 ;  /* 0x00000009050a7224 */ /* 0x040fe200078e020a */
[----:B------:R-:W-:Y:S01]  /*01f0*/  LOP3.LUT R9, RZ, R7, RZ, 0x33, !PT ;  /* 0x00000007ff097212 */ /* 0x000fe200078e33ff */
[C---:B------:R-:W-:Y:S02]  /*0200*/  IMAD R14, R5.reuse, R11, R14 ;  /* 0x0000000b050e7224 */ /* 0x040fe400078e020e */
[----:B------:R-:W2:Y:S01]  /*0210*/  S2R R11, SR_CTAID.X ;  /* 0x00000000000b7919 */ /* 0x000ea20000002500 */
[C---:B------:R-:W-:Y:S02]  /*0220*/  ISETP.GT.U32.AND P3, PT, R5.reuse, R10, PT ;  /* 0x0000000a0500720c */ /* 0x040fe40003f64070 */
[----:B------:R-:W-:-:S11]  /*0230*/  ISETP.GT.U32.AND P4, PT, R5, R14, PT ;  /* 0x0000000e0500720c */ /* 0x000fd60003f84070 */
[--C-:B------:R-:W-:Y:S02]  /*0240*/  @!P3 IMAD.IADD R10, R10, 0x1, -R5.reuse ;  /* 0x000000010a0ab824 */ /* 0x100fe400078e0a05 */
[----:B------:R-:W-:Y:S02]  /*0250*/  @!P4 IMAD.IADD R14, R14, 0x1, -R5 ;  /* 0x000000010e0ec824 */ /* 0x000fe400078e0a05 */
[----:B------:R-:W-:Y:S01]  /*0260*/  @!P3 VIADD R2, R2, 0x1 ;  /* 0x000000010202b836 */ /* 0x000fe20000000000 */
[-C--:B------:R-:W-:Y:S01]  /*0270*/  ISETP.GE.U32.AND P1, PT, R10, R5.reuse, PT ;  /* 0x000000050a00720c */ /* 0x080fe20003f26070 */
[----:B------:R-:W-:Y:S01]  /*0280*/  @!P4 VIADD R3, R3, 0x1 ;  /* 0x000000010303c836 */ /* 0x000fe20000000000 */
[----:B------:R-:W-:Y:S02]  /*0290*/  ISETP.GE.U32.AND P2, PT, R14, R5, PT ;  /* 0x000000050e00720c */ /* 0x000fe40003f46070 */
[----:B------:R-:W-:-:S09]  /*02a0*/  ISETP.GE.AND P3, PT, R12, RZ, PT ;  /* 0x000000ff0c00720c */ /* 0x000fd20003f66270 */
[----:B------:R-:W-:Y:S01]  /*02b0*/  @P1 VIADD R2, R2, 0x1 ;  /* 0x0000000102021836 */ /* 0x000fe20000000000 */
[----:B------:R-:W-:Y:S01]  /*02c0*/  ISETP.NE.AND P1, PT, R7, RZ, PT ;  /* 0x000000ff0700720c */ /* 0x000fe20003f25270 */
[----:B------:R-:W-:Y:S02]  /*02d0*/  @P2 VIADD R3, R3, 0x1 ;  /* 0x0000000103032836 */ /* 0x000fe40000000000 */
[----:B------:R-:W-:Y:S02]  /*02e0*/  @!P0 IMAD.MOV R2, RZ, RZ, -R2 ;  /* 0x000000ffff028224 */ /* 0x000fe400078e0a02 */
[----:B------:R-:W-:-:S03]  /*02f0*/  @!P3 IMAD.MOV R3, RZ, RZ, -R3 ;  /* 0x000000ffff03b224 */ /* 0x000fc600078e0a03 */
[C---:B------:R-:W-:Y:S02]  /*0300*/  SEL R2, R9.reuse, R2, !P1 ;  /* 0x0000000209027207 */ /* 0x040fe40004800000 */
[----:B------:R-:W-:Y:S01]  /*0310*/  SEL R10, R9, R3, !P1 ;  /* 0x00000003090a7207 */ /* 0x000fe20004800000 */
[----:B--2---:R-:W-:Y:S02]  /*0320*/  IMAD R3, R11, UR4, R16 ;  /* 0x000000040b037c24 */ /* 0x004fe4000f8e0210 */
[----:B------:R-:W-:Y:S02]  /*0330*/  VIADD R13, R2, 0x1 ;  /* 0x00000001020d7836 */ /* 0x000fe40000000000 */
[----:B------:R-:W-:-:S03]  /*0340*/  VIADD R2, R10, 0x1 ;  /* 0x000000010a027836 */ /* 0x000fc60000000000 */
[----:B------:R-:W-:-:S04]  /*0350*/  ISETP.GE.U32.AND P0, PT, R0, R13, PT ;  /* 0x0000000d0000720c */ /* 0x000fc80003f06070 */
[----:B------:R-:W-:-:S13]  /*0360*/  ISETP.GE.U32.OR P0, PT, R3, R2, P0 ;  /* 0x000000020300720c */ /* 0x000fda0000706470 */
[----:B------:R-:W-:Y:S05]  /*0370*/  @P0 EXIT ;  /* 0x000000000000094d */ /* 0x000fea0003800000 */
[----:B------:R-:W-:Y:S01]  /*0380*/  IABS R11, R4 ;  /* 0x00000004000b7213 */ /* 0x000fe20000000000 */
[----:B------:R-:W0:Y:S01]  /*0390*/  LDCU UR5, c[0x0][0x398] ;  /* 0x00007300ff0577ac */ /* 0x000e220008000800 */
[----:B------:R-:W-:Y:S01]  /*03a0*/  IABS R12, R6 ;  /* 0x00000006000c7213 */ /* 0x000fe20000000000 */
[----:B------:R-:W-:Y:S01]  /*03b0*/  IMAD.MOV.U32 R26, RZ, RZ, -0x800000 ;  /* 0xff800000ff1a7424 */ /* 0x000fe200078e00ff */
[----:B------:R-:W-:Y:S01]  /*03c0*/  ISETP.GE.AND P4, PT, R6, RZ, PT ;  /* 0x000000ff0600720c */ /* 0x000fe20003f86270 */
[C---:B------:R-:W-:Y:S01]  /*03d0*/  IMAD.HI.U32 R10, R8.reuse, R11, RZ ;  /* 0x0000000b080a7227 */ /* 0x040fe200078e00ff */
[----:B------:R-:W0:Y:S03]  /*03e0*/  LDCU UR8, c[0x0][0x39c] ;  /* 0x00007380ff0877ac */ /* 0x000e260008000800 */
[----:B------:R-:W-:Y:S01]  /*03f0*/  IMAD.HI.U32 R8, R8, R12, RZ ;  /* 0x0000000c08087227 */ /* 0x000fe200078e00ff */
[----:B------:R-:W-:Y:S01]  /*0400*/  IADD3 R10, PT, PT, -R10, RZ, RZ ;  /* 0x000000ff0a0a7210 */ /* 0x000fe20007ffe1ff */
[----:B------:R-:W1:Y:S02]  /*0410*/  LDCU.64 UR6, c[0x0][0x358] ;  /* 0x00006b00ff0677ac */ /* 0x000e640008000a00 */
[----:B------:R-:W-:-:S02]  /*0420*/  IMAD.MOV R13, RZ, RZ, -R8 ;  /* 0x000000ffff0d7224 */ /* 0x000fc400078e0a08 */
[C---:B------:R-:W-:Y:S02]  /*0430*/  IMAD R8, R5.reuse, R10, R11 ;  /* 0x0000000a05087224 */ /* 0x040fe400078e020b */
[----:B------:R-:W-:-:S03]  /*0440*/  IMAD R10, R5, R13, R12 ;  /* 0x0000000d050a7224 */ /* 0x000fc600078e020c */
[C---:B------:R-:W-:Y:S02]  /*0450*/  ISETP.GT.U32.AND P0, PT, R5.reuse, R8, PT ;  /* 0x000000080500720c */ /* 0x040fe40003f04070 */
[----:B------:R-:W-:Y:S01]  /*0460*/  ISETP.GT.U32.AND P2, PT, R5, R10, PT ;  /* 0x0000000a0500720c */ /* 0x000fe20003f44070 */
[----:B0-----:R-:W-:-:S04]  /*0470*/  UISETP.LT.AND UP0, UPT, UR5, UR8, UPT ;  /* 0x000000080500728c */ /* 0x001fc8000bf01270 */
[----:B------:R-:W-:-:S04]  /*0480*/  USEL UR4, UR5, UR8, UP0 ;  /* 0x0000000805047287 */ /* 0x000fc80008000000 */
[----:B------:R-:W-:Y:S02]  /*0490*/  UISETP.GE.AND UP0, UPT, UR4, 0x1, UPT ;  /* 0x000000010400788c */ /* 0x000fe4000bf06270 */
[--C-:B------:R-:W-:Y:S02]  /*04a0*/  @!P0 IMAD.IADD R8, R8, 0x1, -R5.reuse ;  /* 0x0000000108088824 */ /* 0x100fe400078e0a05 */
[----:B------:R-:W-:Y:S01]  /*04b0*/  @!P2 IMAD.IADD R10, R10, 0x1, -R5 ;  /* 0x000000010a0aa824 */ /* 0x000fe200078e0a05 */
[----:B------:R-:W-:Y:S02]  /*04c0*/  ISETP.GE.AND P2, PT, R4, RZ, PT ;  /* 0x000000ff0400720c */ /* 0x000fe40003f46270 */
[C---:B------:R-:W-:Y:S02]  /*04d0*/  ISETP.GT.U32.AND P0, PT, R5.reuse, R8, PT ;  /* 0x000000080500720c */ /* 0x040fe40003f04070 */
[----:B------:R-:W-:-:S11]  /*04e0*/  ISETP.GT.U32.AND P3, PT, R5, R10, PT ;  /* 0x0000000a0500720c */ /* 0x000fd60003f64070 */
[--C-:B------:R-:W-:Y:S02]  /*04f0*/  @!P0 IMAD.IADD R8, R8, 0x1, -R5.reuse ;  /* 0x0000000108088824 */ /* 0x100fe400078e0a05 */
[----:B------:R-:W-:Y:S02]  /*0500*/  @!P3 IMAD.IADD R10, R10, 0x1, -R5 ;  /* 0x000000010a0ab824 */ /* 0x000fe400078e0a05 */
[----:B------:R-:W-:Y:S02]  /*0510*/  @!P2 IMAD.MOV R8, RZ, RZ, -R8 ;  /* 0x000000ffff08a224 */ /* 0x000fe400078e0a08 */
[----:B------:R-:W-:-:S03]  /*0520*/  @!P4 IMAD.MOV R10, RZ, RZ, -R10 ;  /* 0x000000ffff0ac224 */ /* 0x000fc600078e0a0a */
[C---:B------:R-:W-:Y:S02]  /*0530*/  SEL R8, R9.reuse, R8, !P1 ;  /* 0x0000000809087207 */ /* 0x040fe40004800000 */
[----:B------:R-:W-:Y:S02]  /*0540*/  SEL R10, R9, R10, !P1 ;  /* 0x0000000a090a7207 */ /* 0x000fe40004800000 */
[----:B------:R-:W-:Y:S02]  /*0550*/  ISETP.NE.AND P0, PT, R8, RZ, PT ;  /* 0x000000ff0800720c */ /* 0x000fe40003f05270 */
[----:B------:R-:W-:Y:S02]  /*0560*/  ISETP.NE.AND P1, PT, R10, RZ, PT ;  /* 0x000000ff0a00720c */ /* 0x000fe40003f25270 */
[-C--:B------:R-:W-:Y:S02]  /*0570*/  SEL R8, R8, R7.reuse, P0 ;  /* 0x0000000708087207 */ /* 0x080fe40000000000 */
[----:B------:R-:W-:-:S03]  /*0580*/  SEL R10, R10, R7, P1 ;  /* 0x000000070a0a7207 */ /* 0x000fc60000800000 */
[----:B------:R-:W-:Y:S02]  /*0590*/  IMAD.MOV R8, RZ, RZ, -R8 ;  /* 0x000000ffff087224 */ /* 0x000fe400078e0a08 */
[----:B------:R-:W-:-:S03]  /*05a0*/  IMAD.MOV R5, RZ, RZ, -R10 ;  /* 0x000000ffff057224 */ /* 0x000fc600078e0a0a */
[----:B------:R-:W-:Y:S02]  /*05b0*/  VIADDMNMX R8, R8, UR5, RZ, !PT ;  /* 0x0000000508087c46 */ /* 0x000fe4000f8001ff */
[----:B------:R-:W-:Y:S01]  /*05c0*/  VIADDMNMX R5, R5, UR8, RZ, !PT ;  /* 0x0000000805057c46 */ /* 0x000fe2000f8001ff */
[----:B-1----:R-:W-:Y:S06]  /*05d0*/  BRA.U !UP0, `(.L_x_0) ;  /* 0x0000000d08cc7547 */ /* 0x002fec000b800000 */
[----:B------:R-:W-:Y:S01]  /*05e0*/  SHF.R.U32.HI R11, RZ, 0x1, R5 ;  /* 0x00000001ff0b7819 */ /* 0x000fe20000011605 */
[CC--:B------:R-:W-:Y:S01]  /*05f0*/  IMAD R6, R0.reuse, R7.reuse, UR8 ;  /* 0x0000000800067e24 */ /* 0x0c0fe2000f8e0207 */
[----:B------:R-:W-:Y:S01]  /*0600*/  SHF.R.U32.HI R8, RZ, 0x1, R8 ;  /* 0x00000001ff087819 */ /* 0x000fe20000011608 */
[----:B------:R-:W-:Y:S01]  /*0610*/  BSSY.RECONVERGENT B0, `(.L_x_0) ;  /* 0x00000ef000007945 */ /* 0x000fe20003800200 */
[----:B------:R-:W-:Y:S01]  /*0620*/  IMAD.MOV.U32 R26, RZ, RZ, -0x800000 ;  /* 0xff800000ff1a7424 */ /* 0x000fe200078e00ff */
[----:B------:R-:W0:Y:S01]  /*0630*/  LDCU UR8, c[0x0][0x390] ;  /* 0x00007200ff0877ac */ /* 0x000e220008000800 */
[-C--:B------:R-:W-:Y:S02]  /*0640*/  IMAD R5, R0, R7.reuse, -R11 ;  /* 0x0000000700057224 */ /* 0x080fe400078e0a0b */
[----:B------:R-:W-:Y:S02]  /*0650*/  IMAD R8, R3, R7, -R8 ;  /* 0x0000000703087224 */ /* 0x000fe400078e0a08 */
[----:B------:R-:W-:-:S02]  /*0660*/  VIADD R9, R5, 0x1 ;  /* 0x0000000105097836 */ /* 0x000fc40000000000 */
[----:B------:R-:W-:-:S03]  /*0670*/  VIADD R13, R8, UR5 ;  /* 0x00000005080d7c36 */ /* 0x000fc60008000000 */
[----:B------:R-:W-:Y:S01]  /*0680*/  VIADDMNMX R6, R6, -R11, R9, !PT ;  /* 0x8000000b06067246 */ /* 0x000fe20007800109 */
[----:B------:R-:W-:-:S04]  /*0690*/  IMAD.MOV R9, RZ, RZ, -R0 ;  /* 0x000000ffff097224 */ /* 0x000fc800078e0a00 */
[----:B------:R-:W-:Y:S02]  /*06a0*/  IMAD.IADD R6, R11, 0x1, R6 ;  /* 0x000000010b067824 */ /* 0x000fe400078e0206 */
[----:B------:R-:W-:Y:S02]  /*06b0*/  VIADD R11, R5, 0x7 ;  /* 0x00000007050b7836 */ /* 0x000fe40000000000 */
[--C-:B------:R-:W-:Y:S02]  /*06c0*/  IMAD R10, R0, R7, -R6.reuse ;  /* 0x00000007000a7224 */ /* 0x100fe400078e0a06 */
[----:B------:R-:W-:Y:S01]  /*06d0*/  IMAD R6, R7, R9, R6 ;  /* 0x0000000907067224 */ /* 0x000fe200078e0206 */
[C---:B------:R-:W-:Y:S01]  /*06e0*/  IADD3 R9, PT, PT, R5.reuse, 0x6, RZ ;  /* 0x0000000605097810 */ /* 0x040fe20007ffe0ff */
[----:B------:R-:W-:Y:S01]  /*06f0*/  IMAD R7, R5, R4, R4 ;  /* 0x0000000405077224 */ /* 0x000fe200078e0204 */
[----:B------:R-:W-:Y:S02]  /*0700*/  ISETP.GT.U32.AND P4, PT, R10, -0x8, PT ;  /* 0xfffffff80a00780c */ /* 0x000fe40003f84070 */
[----:B------:R-:W-:-:S05]  /*0710*/  LOP3.LUT R10, R6, 0xfffffff8, RZ, 0xc0, !PT ;  /* 0xfffffff8060a7812 */ /* 0x000fca00078ec0ff */
[----:B0-----:R-:W-:-:S07]  /*0720*/  IMAD.MOV R10, RZ, RZ, -R10 ;  /* 0x000000ffff0a7224 */ /* 0x001fce00078e0a0a */
.L_x_13:
[----:B------:R-:W-:Y:S01]  /*0730*/  BSSY.RECONVERGENT B1, `(.L_x_1) ;  /* 0x0000071000017945 */ /* 0x000fe20003800200 */
[----:B------:R-:W-:-:S03]  /*0740*/  IMAD.MOV.U32 R23, RZ, RZ, R5 ;  /* 0x000000ffff177224 */ /* 0x000fc600078e0005 */
[----:B0-----:R-:W-:Y:S05]  /*0750*/  @P4 BRA `(.L_x_2) ;  /* 0x0000000400b84947 */ /* 0x001fea0003800000 */
[----:B------:R-:W0:Y:S01]  /*0760*/  LDCU UR4, c[0x0][0x394] ;  /* 0x00007280ff0477ac */ /* 0x000e220008000800 */
[C---:B------:R-:W-:Y:S01]  /*0770*/  VIADD R21, R5.reuse, 0x2 ;  /* 0x0000000205157836 */ /* 0x040fe20000000000 */
[----:B------:R-:W-:Y:S01]  /*0780*/  BSSY.RECONVERGENT B2, `(.L_x_3) ;  /* 0x000006a000027945 */ /* 0x000fe20003800200 */
[C---:B------:R-:W-:Y:S02]  /*0790*/  VIADD R19, R5.reuse, 0x4 ;  /* 0x0000000405137836 */ /* 0x040fe40000000000 */
[C---:B------:R-:W-:Y:S02]  /*07a0*/  VIADD R17, R5.reuse, 0x5 ;  /* 0x0000000505117836 */ /* 0x040fe40000000000 */
[----:B------:R-:W-:Y:S02]  /*07b0*/  VIADD R15, R5, 0x3 ;  /* 0x00000003050f7836 */ /* 0x000fe40000000000 */
[----:B------:R-:W-:Y:S02]  /*07c0*/  IMAD.IADD R4, R7, 0x1, R8 ;  /* 0x0000000107047824 */ /* 0x000fe400078e0208 */
[----:B------:R-:W-:Y:S01]  /*07d0*/  IMAD.MOV.U32 R23, RZ, RZ, R10 ;  /* 0x000000ffff177224 */ /* 0x000fe200078e000a */
[----:B0-----:R-:W-:Y:S01]  /*07e0*/  ISETP.GE.AND P1, PT, R8, UR4, PT ;  /* 0x0000000408007c0c */ /* 0x001fe2000bf26270 */
[----:B------:R-:W-:-:S02]  /*07f0*/  IMAD R21, R21, UR4, R8 ;  /* 0x0000000415157c24 */ /* 0x000fc4000f8e0208 */
[--C-:B------:R-:W-:Y:S02]  /*0800*/  IMAD R14, R19, UR4, R8.reuse ;  /* 0x00000004130e7c24 */ /* 0x100fe4000f8e0208 */
[--C-:B------:R-:W-:Y:S02]  /*0810*/  IMAD R20, R17, UR4, R8.reuse ;  /* 0x0000000411147c24 */ /* 0x100fe4000f8e0208 */
[--C-:B------:R-:W-:Y:S02]  /*0820*/  IMAD R12, R15, UR4, R8.reuse ;  /* 0x000000040f0c7c24 */ /* 0x100fe4000f8e0208 */
[--C-:B------:R-:W-:Y:S02]  /*0830*/  IMAD R22, R9, UR4, R8.reuse ;  /* 0x0000000409167c24 */ /* 0x100fe4000f8e0208 */
[--C-:B------:R-:W-:Y:S02]  /*0840*/  IMAD R24, R11, UR4, R8.reuse ;  /* 0x000000040b187c24 */ /* 0x100fe4000f8e0208 */
[----:B------:R-:W-:-:S07]  /*0850*/  IMAD R25, R5, UR4, R8 ;  /* 0x0000000405197c24 */ /* 0x000fce000f8e0208 */
.L_x_4:
[----:B------:R-:W-:Y:S02]  /*0860*/  VIADD R17, R15, 0xfffffffd ;  /* 0xfffffffd0f117836 */ /* 0x000fe40000000000 */
[----:B------:R-:W-:-:S03]  /*0870*/  IMAD.MOV.U32 R27, RZ, RZ, -0x800000 ;  /* 0xff800000ff1b7424 */ /* 0x000fc600078e00ff */
[C---:B------:R-:W-:Y:S02]  /*0880*/  ISETP.GE.OR P0, PT, R17.reuse, UR8, P1 ;  /* 0x0000000811007c0c */ /* 0x040fe40008f06670 */
[----:B------:R-:W-:-:S04]  /*0890*/  LOP3.LUT R17, R17, R8, RZ, 0xfc, !PT ;  /* 0x0000000811117212 */ /* 0x000fc800078efcff */
[----:B------:R-:W-:-:S13]  /*08a0*/  ISETP.LT.OR P0, PT, R17, RZ, P0 ;  /* 0x000000ff1100720c */ /* 0x000fda0000701670 */
[----:B------:R-:W0:Y:S01]  /*08b0*/  @!P0 LDC.64 R18, c[0x0][0x380] ;  /* 0x0000e000ff128b82 */ /* 0x000e220000000a00 */
[----:B------:R-:W-:Y:S02]  /*08c0*/  VIADD R17, R15, 0xfffffffe ;  /* 0xfffffffe0f117836 */ /* 0x000fe40000000000 */
[----:B0-----:R-:W-:-:S05]  /*08d0*/  @!P0 IMAD.WIDE.U32 R18, R25, 0x4, R18 ;  /* 0x0000000419128825 */ /* 0x001fca00078e0012 */
[----:B------:R0:W2:Y:S01]  /*08e0*/  @!P0 LDG.E R27, desc[UR6][R18.64] ;  /* 0x00000006121b8981 */ /* 0x0000a2000c1e1900 */
[C---:B------:R-:W-:Y:S01]  /*08f0*/  ISETP.GE.OR P0, PT, R17.reuse, UR8, P1 ;  /* 0x0000000811007c0c */ /* 0x040fe20008f06670 */
[----:B------:R-:W-:Y:S01]  /*0900*/  IMAD.MOV.U32 R28, RZ, RZ, -0x800000 ;  /* 0xff800000ff1c7424 */ /* 0x000fe200078e00ff */
[----:B------:R-:W-:-:S04]  /*0910*/  LOP3.LUT R17, R17, R8, RZ, 0xfc, !PT ;  /* 0x0000000811117212 */ /* 0x000fc800078efcff */
[----:B------:R-:W-:-:S13]  /*0920*/  ISETP.LT.OR P0, PT, R17, RZ, P0 ;  /* 0x000000ff1100720c */ /* 0x000fda0000701670 */
[----:B------:R-:W1:Y:S02]  /*0930*/  @!P0 LDC.64 R16, c[0x0][0x380] ;  /* 0x0000e000ff108b82 */ /* 0x000e640000000a00 */
[----:B-1----:R-:W-:-:S05]  /*0940*/  @!P0 IMAD.WIDE.U32 R16, R4, 0x4, R16 ;  /* 0x0000000404108825 */ /* 0x002fca00078e0010 */
[----:B------:R1:W3:Y:S01]  /*0950*/  @!P0 LDG.E R28, desc[UR6][R16.64] ;  /* 0x00000006101c8981 */ /* 0x0002e2000c1e1900 */
[----:B------:R-:W-:-:S04]  /*0960*/  IADD3 R29, PT, PT, R15, -0x1, RZ ;  /* 0xffffffff0f1d7810 */ /* 0x000fc80007ffe0ff */
[C---:B------:R-:W-:Y:S02]  /*0970*/  ISETP.GE.OR P0, PT, R29.reuse, UR8, P1 ;  /* 0x000000081d007c0c */ /* 0x040fe40008f06670 */
[----:B------:R-:W-:-:S04]  /*0980*/  LOP3.LUT R29, R29, R8, RZ, 0xfc, !PT ;  /* 0x000000081d1d7212 */ /* 0x000fc800078efcff */
[----:B------:R-:W-:-:S13]  /*0990*/  ISETP.LT.OR P0, PT, R29, RZ, P0 ;  /* 0x000000ff1d00720c */ /* 0x000fda0000701670 */
[----:B0-----:R-:W0:Y:S01]  /*09a0*/  @!P0 LDC.64 R18, c[0x0][0x380] ;  /* 0x0000e000ff128b82 */ /* 0x001e220000000a00 */
[----:B-1----:R-:W-:Y:S01]  /*09b0*/  LOP3.LUT R16, R15, R8, RZ, 0xfc, !PT ;  /* 0x000000080f107212 */ /* 0x002fe200078efcff */
[----:B0-----:R-:W-:Y:S01]  /*09c0*/  @!P0 IMAD.WIDE.U32 R18, R21, 0x4, R18 ;  /* 0x0000000415128825 */ /* 0x001fe200078e0012 */
[----:B--2---:R-:W-:-:S04]  /*09d0*/  FSETP.GT.AND P2, PT, R27, R26, PT ;  /* 0x0000001a1b00720b */ /* 0x004fc80003f44000 */
[----:B------:R-:W-:Y:S01]  /*09e0*/  FSEL R27, R27, R26, P2 ;  /* 0x0000001a1b1b7208 */ /* 0x000fe20001000000 */
[----:B------:R-:W-:-:S06]  /*09f0*/  IMAD.MOV.U32 R26, RZ, RZ, -0x800000 ;  /* 0xff800000ff1a7424 */ /* 0x000fcc00078e00ff */
[----:B------:R0:W2:Y:S01]  /*0a00*/  @!P0 LDG.E R26, desc[UR6][R18.64] ;  /* 0x00000006121a8981 */ /* 0x0000a2000c1e1900 */
[----:B------:R-:W-:-:S04]  /*0a10*/  ISETP.GE.OR P0, PT, R15, UR8, P1 ;  /* 0x000000080f007c0c */ /* 0x000fc80008f06670 */
[----:B------:R-:W-:Y:S01]  /*0a20*/  ISETP.LT.OR P0, PT, R16, RZ, P0 ;  /* 0x000000ff1000720c */ /* 0x000fe20000701670 */
[----:B0-----:R-:W-:-:S12]  /*0a30*/  IMAD.MOV.U32 R18, RZ, RZ, -0x800000 ;  /* 0xff800000ff127424 */ /* 0x001fd800078e00ff */
[----:B------:R-:W0:Y:S01]  /*0a40*/  @!P0 LDC.64 R16, c[0x0][0x380] ;  /* 0x0000e000ff108b82 */ /* 0x000e220000000a00 */
[----:B---3--:R-:W-:-:S04]  /*0a50*/  FSETP.GT.AND P2, PT, R28, R27, PT ;  /* 0x0000001b1c00720b */ /* 0x008fc80003f44000 */
[----:B------:R-:W-:Y:S01]  /*0a60*/  FSEL R27, R28, R27, P2 ;  /* 0x0000001b1c1b7208 */ /* 0x000fe20001000000 */
[----:B0-----:R-:W-:-:S05]  /*0a70*/  @!P0 IMAD.WIDE.U32 R28, R12, 0x4, R16 ;  /* 0x000000040c1c8825 */ /* 0x001fca00078e0010 */
[----:B------:R0:W3:Y:S01]  /*0a80*/  @!P0 LDG.E R18, desc[UR6][R28.64] ;  /* 0x000000061c128981 */ /* 0x0000e2000c1e1900 */
[----:B------:R-:W-:-:S05]  /*0a90*/  VIADD R17, R15, 0x1 ;  /* 0x000000010f117836 */ /* 0x000fca0000000000 */
[C---:B------:R-:W-:Y:S02]  /*0aa0*/  ISETP.GE.OR P0, PT, R17.reuse, UR8, P1 ;  /* 0x0000000811007c0c */ /* 0x040fe40008f06670 */
[----:B------:R-:W-:Y:S01]  /*0ab0*/  LOP3.LUT R17, R17, R8, RZ, 0xfc, !PT ;  /* 0x0000000811117212 */ /* 0x000fe200078efcff */
[----:B0-----:R-:W-:-:S03]  /*0ac0*/  IMAD.MOV.U32 R28, RZ, RZ, -0x800000 ;  /* 0xff800000ff1c7424 */ /* 0x001fc600078e00ff */
[----:B------:R-:W-:-:S13]  /*0ad0*/  ISETP.LT.OR P0, PT, R17, RZ, P0 ;  /* 0x000000ff1100720c */ /* 0x000fda0000701670 */
[----:B------:R-:W0:Y:S01]  /*0ae0*/  @!P0 LDC.64 R16, c[0x0][0x380] ;  /* 0x0000e000ff108b82 */ /* 0x000e220000000a00 */
[----:B--2---:R-:W-:-:S04]  /*0af0*/  FSETP.GT.AND P2, PT, R26, R27, PT ;  /* 0x0000001b1a00720b */ /* 0x004fc80003f44000 */
[----:B------:R-:W-:Y:S01]  /*0b00*/  FSEL R19, R26, R27, P2 ;  /* 0x0000001b1a137208 */ /* 0x000fe20001000000 */
[----:B0-----:R-:W-:-:S04]  /*0b10*/  @!P0 IMAD.WIDE.U32 R26, R14, 0x4, R16 ;  /* 0x000000040e1a8825 */ /* 0x001fc800078e0010 */
[----:B------:R-:W-:Y:S01]  /*0b20*/  VIADD R17, R15, 0x2 ;  /* 0x000000020f117836 */ /* 0x000fe20000000000 */
[----:B------:R0:W2:Y:S04]  /*0b30*/  @!P0 LDG.E R28, desc[UR6][R26.64] ;  /* 0x000000061a1c8981 */ /* 0x0000a8000c1e1900 */
[C---:B------:R-:W-:Y:S02]  /*0b40*/  ISETP.GE.OR P0, PT, R17.reuse, UR8, P1 ;  /* 0x0000000811007c0c */ /* 0x040fe40008f06670 */
[----:B------:R-:W-:-:S04]  /*0b50*/  LOP3.LUT R17, R17, R8, RZ, 0xfc, !PT ;  /* 0x0000000811117212 */ /* 0x000fc800078efcff */
        /* <DEDUP_REMOVED lines=10> */
[----:B0-----:R-:W-:Y:S01]  /*0c00*/  IMAD.MOV.U32 R18, RZ, RZ, -0x800000 ;  /* 0xff800000ff127424 */ /* 0x001fe200078e00ff */
[----:B------:R-:W0:Y:S02]  /*0c10*/  LDC R19, c[0x0][0x394] ;  /* 0x0000e500ff137b82 */ /* 0x000e240000000800 */
[----:B------:R-:W-:-:S13]  /*0c20*/  ISETP.LT.OR P0, PT, R17, RZ, P0 ;  /* 0x000000ff1100720c */ /* 0x000fda0000701670 */
[----:B------:R-:W1:Y:S01]  /*0c30*/  @!P0 LDC.64 R16, c[0x0][0x380] ;  /* 0x0000e000ff108b82 */ /* 0x000e620000000a00 */
[----:B--2---:R-:W-:-:S04]  /*0c40*/  FSETP.GT.AND P2, PT, R28, R29, PT ;  /* 0x0000001d1c00720b */ /* 0x004fc80003f44000 */
[----:B------:R-:W-:Y:S01]  /*0c50*/  FSEL R27, R28, R29, P2 ;  /* 0x0000001d1c1b7208 */ /* 0x000fe20001000000 */
[----:B-1----:R-:W-:-:S04]  /*0c60*/  @!P0 IMAD.WIDE.U32 R28, R22, 0x4, R16 ;  /* 0x00000004161c8825 */ /* 0x002fc800078e0010 */
[----:B------:R-:W-:Y:S01]  /*0c70*/  VIADD R17, R15, 0x4 ;  /* 0x000000040f117836 */ /* 0x000fe20000000000 */
[----:B------:R-:W2:Y:S04]  /*0c80*/  @!P0 LDG.E R18, desc[UR6][R28.64] ;  /* 0x000000061c128981 */ /* 0x000ea8000c1e1900 */
[C---:B------:R-:W-:Y:S02]  /*0c90*/  ISETP.GE.OR P0, PT, R17.reuse, UR8, P1 ;  /* 0x0000000811007c0c */ /* 0x040fe40008f06670 */
[----:B------:R-:W-:-:S04]  /*0ca0*/  LOP3.LUT R17, R17, R8, RZ, 0xfc, !PT ;  /* 0x0000000811117212 */ /* 0x000fc800078efcff */
[----:B------:R-:W-:-:S13]  /*0cb0*/  ISETP.LT.OR P0, PT, R17, RZ, P0 ;  /* 0x000000ff1100720c */ /* 0x000fda0000701670 */
[----:B------:R-:W1:Y:S01]  /*0cc0*/  @!P0 LDC.64 R16, c[0x0][0x380] ;  /* 0x0000e000ff108b82 */ /* 0x000e620000000a00 */
[----:B---3--:R-:W-:-:S04]  /*0cd0*/  FSETP.GT.AND P2, PT, R26, R27, PT ;  /* 0x0000001b1a00720b */ /* 0x008fc80003f44000 */
[----:B------:R-:W-:Y:S01]  /*0ce0*/  FSEL R27, R26, R27, P2 ;  /* 0x0000001b1a1b7208 */ /* 0x000fe20001000000 */
[----:B------:R-:W-:Y:S02]  /*0cf0*/  IMAD.MOV.U32 R26, RZ, RZ, -0x800000 ;  /* 0xff800000ff1a7424 */ /* 0x000fe400078e00ff */
[----:B-1----:R-:W-:-:S05]  /*0d00*/  @!P0 IMAD.WIDE.U32 R16, R24, 0x4, R16 ;  /* 0x0000000418108825 */ /* 0x002fca00078e0010 */
[----:B------:R-:W3:Y:S01]  /*0d10*/  @!P0 LDG.E R26, desc[UR6][R16.64] ;  /* 0x00000006101a8981 */ /* 0x000ee2000c1e1900 */
[----:B------:R-:W-:Y:S01]  /*0d20*/  VIADD R23, R23, 0x8 ;  /* 0x0000000817177836 */ /* 0x000fe20000000000 */
[C---:B0-----:R-:W-:Y:S01]  /*0d30*/  LEA R21, R19.reuse, R21, 0x3 ;  /* 0x0000001513157211 */ /* 0x041fe200078e18ff */
[C---:B------:R-:W-:Y:S02]  /*0d40*/  IMAD R12, R19.reuse, 0x8, R12 ;  /* 0x00000008130c7824 */ /* 0x040fe400078e020c */
[----:B------:R-:W-:Y:S01]  /*0d50*/  IMAD R4, R19, 0x8, R4 ;  /* 0x0000000813047824 */ /* 0x000fe200078e0204 */
[----:B------:R-:W-:Y:S01]  /*0d60*/  ISETP.NE.AND P2, PT, R23, RZ, PT ;  /* 0x000000ff1700720c */ /* 0x000fe20003f45270 */
[C---:B------:R-:W-:Y:S02]  /*0d70*/  IMAD R14, R19.reuse, 0x8, R14 ;  /* 0x00000008130e7824 */ /* 0x040fe400078e020e */
[C---:B------:R-:W-:Y:S02]  /*0d80*/  IMAD R20, R19.reuse, 0x8, R20 ;  /* 0x0000000813147824 */ /* 0x040fe400078e0214 */
[----:B------:R-:W-:-:S02]  /*0d90*/  IMAD R22, R19, 0x8, R22 ;  /* 0x0000000813167824 */ /* 0x000fc400078e0216 */
[C---:B------:R-:W-:Y:S02]  /*0da0*/  IMAD R24, R19.reuse, 0x8, R24 ;  /* 0x0000000813187824 */ /* 0x040fe400078e0218 */
[----:B------:R-:W-:Y:S02]  /*0db0*/  IMAD R25, R19, 0x8, R25 ;  /* 0x0000000813197824 */ /* 0x000fe400078e0219 */
[----:B------:R-:W-:Y:S01]  /*0dc0*/  VIADD R15, R15, 0x8 ;  /* 0x000000080f0f7836 */ /* 0x000fe20000000000 */
[----:B--2---:R-:W-:-:S04]  /*0dd0*/  FSETP.GT.AND P0, PT, R18, R27, PT ;  /* 0x0000001b1200720b */ /* 0x004fc80003f04000 */
[----:B------:R-:W-:-:S04]  /*0de0*/  FSEL R27, R18, R27, P0 ;  /* 0x0000001b121b7208 */ /* 0x000fc80000000000 */
[----:B---3--:R-:W-:-:S04]  /*0df0*/  FSETP.GT.AND P0, PT, R26, R27, PT ;  /* 0x0000001b1a00720b */ /* 0x008fc80003f04000 */
[----:B------:R-:W-:Y:S01]  /*0e00*/  FSEL R26, R26, R27, P0 ;  /* 0x0000001b1a1a7208 */ /* 0x000fe20000000000 */
[----:B------:R-:W-:Y:S08]  /*0e10*/  @P2 BRA `(.L_x_4) ;  /* 0xfffffff800902947 */ /* 0x000ff0000383ffff */
[----:B------:R-:W-:Y:S05]  /*0e20*/  BSYNC.RECONVERGENT B2 ;  /* 0x0000000000027941 */ /* 0x000fea0003800200 */
.L_x_3:
[----:B------:R-:W-:-:S07]  /*0e30*/  VIADD R23, R15, 0xfffffffd ;  /* 0xfffffffd0f177836 */ /* 0x000fce0000000000 */
.L_x_2:
[----:B------:R-:W-:Y:S05]  /*0e40*/  BSYNC.RECONVERGENT B1 ;  /* 0x0000000000017941 */ /* 0x000fea0003800200 */
.L_x_1:
[----:B------:R-:W-:Y:S01]  /*0e50*/  LOP3.LUT R12, R6, 0x7, RZ, 0xc0, !PT ;  /* 0x00000007060c7812 */ /* 0x000fe200078ec0ff */
[----:B------:R-:W-:Y:S03]  /*0e60*/  BSSY.RECONVERGENT B1, `(.L_x_5) ;  /* 0x0000066000017945 */ /* 0x000fe60003800200 */
[----:B------:R-:W-:-:S13]  /*0e70*/  ISETP.NE.AND P0, PT, R12, RZ, PT ;  /* 0x000000ff0c00720c */ /* 0x000fda0003f05270 */
[----:B------:R-:W-:Y:S05]  /*0e80*/  @!P0 BRA `(.L_x_6) ;  /* 0x00000004008c8947 */ /* 0x000fea0003800000 */
[----:B------:R-:W-:Y:S01]  /*0e90*/  VIADD R12, R12, 0xffffffff ;  /* 0xffffffff0c0c7836 */ /* 0x000fe20000000000 */
[----:B------:R-:W-:Y:S01]  /*0ea0*/  LOP3.LUT R4, R6, 0x3, RZ, 0xc0, !PT ;  /* 0x0000000306047812 */ /* 0x000fe200078ec0ff */
[----:B------:R-:W-:Y:S03]  /*0eb0*/  BSSY.RECONVERGENT B2, `(.L_x_7) ;  /* 0x0000032000027945 */ /* 0x000fe60003800200 */
[----:B------:R-:W-:Y:S02]  /*0ec0*/  ISETP.GE.U32.AND P0, PT, R12, 0x3, PT ;  /* 0x000000030c00780c */ /* 0x000fe40003f06070 */
[----:B------:R-:W-:-:S11]  /*0ed0*/  ISETP.NE.AND P5, PT, R4, RZ, PT ;  /* 0x000000ff0400720c */ /* 0x000fd60003fa5270 */
[----:B------:R-:W-:Y:S05]  /*0ee0*/  @!P0 BRA `(.L_x_8) ;  /* 0x0000000000b88947 */ /* 0x000fea0003800000 */
[----:B------:R-:W0:Y:S01]  /*0ef0*/  LDCU.64 UR4, c[0x0][0x390] ;  /* 0x00007200ff0477ac */ /* 0x000e220008000a00 */
[C---:B------:R-:W-:Y:S01]  /*0f00*/  LOP3.LUT R12, R23.reuse, R8, RZ, 0xfc, !PT ;  /* 0x00000008170c7212 */ /* 0x040fe200078efcff */
[C---:B------:R-:W-:Y:S02]  /*0f10*/  VIADD R15, R23.reuse, 0x1 ;  /* 0x00000001170f7836 */ /* 0x040fe40000000000 */
[C---:B------:R-:W-:Y:S02]  /*0f20*/  VIADD R17, R23.reuse, 0x3 ;  /* 0x0000000317117836 */ /* 0x040fe40000000000 */
[----:B------:R-:W-:Y:S01]  /*0f30*/  IMAD.MOV.U32 R25, RZ, RZ, -0x800000 ;  /* 0xff800000ff197424 */ /* 0x000fe200078e00ff */
[----:B0-----:R-:W-:Y:S01]  /*0f40*/  ISETP.GE.AND P0, PT, R8, UR5, PT ;  /* 0x0000000508007c0c */ /* 0x001fe2000bf06270 */
[----:B------:R-:W-:-:S03]  /*0f50*/  IMAD R27, R23, UR5, R8 ;  /* 0x00000005171b7c24 */ /* 0x000fc6000f8e0208 */
[----:B------:R-:W-:Y:S02]  /*0f60*/  ISETP.GE.OR P1, PT, R23, UR4, P0 ;  /* 0x0000000417007c0c */ /* 0x000fe40008726670 */
[C---:B------:R-:W-:Y:S02]  /*0f70*/  ISETP.GE.OR P2, PT, R15.reuse, UR4, P0 ;  /* 0x000000040f007c0c */ /* 0x040fe40008746670 */
[----:B------:R-:W-:Y:S02]  /*0f80*/  ISETP.LT.OR P1, PT, R12, RZ, P1 ;  /* 0x000000ff0c00720c */ /* 0x000fe40000f21670 */
[----:B------:R-:W-:Y:S01]  /*0f90*/  LOP3.LUT R12, R15, R8, RZ, 0xfc, !PT ;  /* 0x000000080f0c7212 */ /* 0x000fe200078efcff */
[----:B------:R-:W-:-:S03]  /*0fa0*/  VIADD R15, R23, 0x2 ;  /* 0x00000002170f7836 */ /* 0x000fc60000000000 */
[----:B------:R-:W-:Y:S02]  /*0fb0*/  ISETP.LT.OR P2, PT, R12, RZ, P2 ;  /* 0x000000ff0c00720c */ /* 0x000fe40001741670 */
[C---:B------:R-:W-:Y:S02]  /*0fc0*/  ISETP.GE.OR P3, PT, R15.reuse, UR4, P0 ;  /* 0x000000040f007c0c */ /* 0x040fe40008766670 */
[-C--:B------:R-:W-:Y:S02]  /*0fd0*/  LOP3.LUT R15, R15, R8.reuse, RZ, 0xfc, !PT ;  /* 0x000000080f0f7212 */ /* 0x080fe400078efcff */
[----:B------:R-:W-:Y:S01]  /*0fe0*/  ISETP.GE.OR P0, PT, R17, UR4, P0 ;  /* 0x0000000411007c0c */ /* 0x000fe20008706670 */
[----:B------:R-:W0:Y:S01]  /*0ff0*/  @!P1 LDC.64 R20, c[0x0][0x380] ;  /* 0x0000e000ff149b82 */ /* 0x000e220000000a00 */
[----:B------:R-:W-:Y:S02]  /*1000*/  ISETP.LT.OR P3, PT, R15, RZ, P3 ;  /* 0x000000ff0f00720c */ /* 0x000fe40001f61670 */
[----:B------:R-:W-:-:S04]  /*1010*/  LOP3.LUT R17, R17, R8, RZ, 0xfc, !PT ;  /* 0x0000000811117212 */ /* 0x000fc800078efcff */
[----:B------:R-:W-:Y:S01]  /*1020*/  ISETP.LT.OR P0, PT, R17, RZ, P0 ;  /* 0x000000ff1100720c */ /* 0x000fe20000701670 */
[----:B------:R-:W1:Y:S08]  /*1030*/  @!P2 LDC.64 R18, c[0x0][0x380] ;  /* 0x0000e000ff12ab82 */ /* 0x000e700000000a00 */
[----:B------:R-:W2:Y:S01]  /*1040*/  @!P3 LDC.64 R14, c[0x0][0x380] ;  /* 0x0000e000ff0ebb82 */ /* 0x000ea20000000a00 */
[----:B------:R-:W-:-:S07]  /*1050*/  MOV R12, 0xff800000 ;  /* 0xff800000000c7802 */ /* 0x000fce0000000f00 */
[----:B------:R-:W3:Y:S01]  /*1060*/  @!P0 LDC.64 R16, c[0x0][0x380] ;  /* 0x0000e000ff108b82 */ /* 0x000ee20000000a00 */
[----:B0-----:R-:W-:-:S04]  /*1070*/  @!P1 IMAD.WIDE.U32 R20, R27, 0x4, R20 ;  /* 0x000000041b149825 */ /* 0x001fc800078e0014 */
[----:B------:R-:W-:Y:S01]  /*1080*/  VIADD R27, R27, UR5 ;  /* 0x000000051b1b7c36 */ /* 0x000fe20008000000 */
[----:B------:R-:W4:Y:S03]  /*1090*/  @!P1 LDG.E R25, desc[UR6][R20.64] ;  /* 0x0000000614199981 */ /* 0x000f26000c1e1900 */
[----:B-1----:R-:W-:-:S04]  /*10a0*/  @!P2 IMAD.WIDE.U32 R18, R27, 0x4, R18 ;  /* 0x000000041b12a825 */ /* 0x002fc800078e0012 */
[----:B------:R-:W-:Y:S01]  /*10b0*/  VIADD R27, R27, UR5 ;  /* 0x000000051b1b7c36 */ /* 0x000fe20008000000 */
[----:B------:R-:W5:Y:S01]  /*10c0*/  @!P2 LDG.E R12, desc[UR6][R18.64] ;  /* 0x00000006120ca981 */ /* 0x000f62000c1e1900 */
[----:B------:R-:W-:Y:S02]  /*10d0*/  IMAD.MOV.U32 R22, RZ, RZ, -0x800000 ;  /* 0xff800000ff167424 */ /* 0x000fe400078e00ff */
[----:B--2---:R-:W-:-:S04]  /*10e0*/  @!P3 IMAD.WIDE.U32 R14, R27, 0x4, R14 ;  /* 0x000000041b0eb825 */ /* 0x004fc800078e000e */
[----:B------:R-:W-:Y:S01]  /*10f0*/  @!P0 VIADD R27, R27, UR5 ;  /* 0x000000051b1b8c36 */ /* 0x000fe20008000000 */
[----:B------:R-:W2:Y:S01]  /*1100*/  @!P3 LDG.E R22, desc[UR6][R14.64] ;  /* 0x000000060e16b981 */ /* 0x000ea2000c1e1900 */
[----:B------:R-:W-:Y:S02]  /*1110*/  IMAD.MOV.U32 R24, RZ, RZ, -0x800000 ;  /* 0xff800000ff187424 */ /* 0x000fe400078e00ff */
[----:B---3--:R-:W-:-:S05]  /*1120*/  @!P0 IMAD.WIDE.U32 R16, R27, 0x4, R16 ;  /* 0x000000041b108825 */ /* 0x008fca00078e0010 */
[----:B------:R-:W3:Y:S01]  /*1130*/  @!P0 LDG.E R24, desc[UR6][R16.64] ;  /* 0x0000000610188981 */ /* 0x000ee2000c1e1900 */
[----:B------:R-:W-:Y:S01]  /*1140*/  VIADD R23, R23, 0x4 ;  /* 0x0000000417177836 */ /* 0x000fe20000000000 */
[----:B----4-:R-:W-:-:S04]  /*1150*/  FSETP.GT.AND P0, PT, R25, R26, PT ;  /* 0x0000001a1900720b */ /* 0x010fc80003f04000 */
[----:B------:R-:W-:-:S04]  /*1160*/  FSEL R25, R25, R26, P0 ;  /* 0x0000001a19197208 */ /* 0x000fc80000000000 */
[----:B-----5:R-:W-:-:S04]  /*1170*/  FSETP.GT.AND P0, PT, R12, R25, PT ;  /* 0x000000190c00720b */ /* 0x020fc80003f04000 */
[----:B------:R-:W-:-:S04]  /*1180*/  FSEL R25, R12, R25, P0 ;  /* 0x000000190c197208 */ /* 0x000fc80000000000 */
[----:B--2---:R-:W-:-:S04]  /*1190*/  FSETP.GT.AND P0, PT, R22, R25, PT ;  /* 0x000000191600720b */ /* 0x004fc80003f04000 */
[----:B------:R-:W-:-:S04]  /*11a0*/  FSEL R25, R22, R25, P0 ;  /* 0x0000001916197208 */ /* 0x000fc80000000000 */
[----:B---3--:R-:W-:-:S04]  /*11b0*/  FSETP.GT.AND P0, PT, R24, R25, PT ;  /* 0x000000191800720b */ /* 0x008fc80003f04000 */
[----:B------:R-:W-:-:S09]  /*11c0*/  FSEL R26, R24, R25, P0 ;  /* 0x00000019181a7208 */ /* 0x000fd20000000000 */
.L_x_8:
[----:B------:R-:W-:Y:S05]  /*11d0*/  BSYNC.RECONVERGENT B2 ;  /* 0x0000000000027941 */ /* 0x000fea0003800200 */
.L_x_7:
[----:B------:R-:W-:Y:S05]  /*11e0*/  @!P5 BRA `(.L_x_6) ;  /* 0x0000000000b4d947 */ /* 0x000fea0003800000 */
[----:B------:R-:W-:Y:S01]  /*11f0*/  ISETP.NE.AND P0, PT, R4, 0x1, PT ;  /* 0x000000010400780c */ /* 0x000fe20003f05270 */
[----:B------:R-:W-:Y:S01]  /*1200*/  BSSY.RECONVERGENT B2, `(.L_x_9) ;  /* 0x000001b000027945 */ /* 0x000fe20003800200 */
[----:B------:R-:W-:-:S11]  /*1210*/  LOP3.LUT P2, RZ, R6, 0x1, RZ, 0xc0, !PT ;  /* 0x0000000106ff7812 */ /* 0x000fd6000784c0ff */
[----:B------:R-:W-:Y:S05]  /*1220*/  @!P0 BRA `(.L_x_10) ;  /* 0x0000000000608947 */ /* 0x000fea0003800000 */
[----:B------:R-:W0:Y:S01]  /*1230*/  LDCU.64 UR4, c[0x0][0x390] ;  /* 0x00007200ff0477ac */ /* 0x000e220008000a00 */
[C---:B------:R-:W-:Y:S01]  /*1240*/  LOP3.LUT R4, R23.reuse, R8, RZ, 0xfc, !PT ;  /* 0x0000000817047212 */ /* 0x040fe200078efcff */
[C---:B------:R-:W-:Y:S02]  /*1250*/  VIADD R15, R23.reuse, 0x1 ;  /* 0x00000001170f7836 */ /* 0x040fe40000000000 */
[----:B------:R-:W-:Y:S01]  /*1260*/  IMAD.MOV.U32 R19, RZ, RZ, -0x800000 ;  /* 0xff800000ff137424 */ /* 0x000fe200078e00ff */
[----:B0-----:R-:W-:Y:S01]  /*1270*/  ISETP.GE.AND P1, PT, R8, UR5, PT ;  /* 0x0000000508007c0c */ /* 0x001fe2000bf26270 */
[----:B------:R-:W-:-:S03]  /*1280*/  IMAD R21, R23, UR5, R8 ;  /* 0x0000000517157c24 */ /* 0x000fc6000f8e0208 */
[----:B------:R-:W-:Y:S02]  /*1290*/  ISETP.GE.OR P0, PT, R23, UR4, P1 ;  /* 0x0000000417007c0c */ /* 0x000fe40008f06670 */
[C---:B------:R-:W-:Y:S02]  /*12a0*/  ISETP.GE.OR P1, PT, R15.reuse, UR4, P1 ;  /* 0x000000040f007c0c */ /* 0x040fe40008f26670 */
[----:B------:R-:W-:Y:S02]  /*12b0*/  ISETP.LT.OR P0, PT, R4, RZ, P0 ;  /* 0x000000ff0400720c */ /* 0x000fe40000701670 */
[----:B------:R-:W-:-:S04]  /*12c0*/  LOP3.LUT R4, R15, R8, RZ, 0xfc, !PT ;  /* 0x000000080f047212 */ /* 0x000fc800078efcff */
[----:B------:R-:W-:-:S07]  /*12d0*/  ISETP.LT.OR P1, PT, R4, RZ, P1 ;  /* 0x000000ff0400720c */ /* 0x000fce0000f21670 */
[----:B------:R-:W0:Y:S08]  /*12e0*/  @!P0 LDC.64 R16, c[0x0][0x380] ;  /* 0x0000e000ff108b82 */ /* 0x000e300000000a00 */
[----:B------:R-:W1:Y:S01]  /*12f0*/  @!P1 LDC.64 R14, c[0x0][0x380] ;  /* 0x0000e000ff0e9b82 */ /* 0x000e620000000a00 */
[----:B------:R-:W-:Y:S02]  /*1300*/  IMAD.MOV.U32 R4, RZ, RZ, -0x800000 ;  /* 0xff800000ff047424 */ /* 0x000fe400078e00ff */
[----:B0-----:R-:W-:-:S04]  /*1310*/  @!P0 IMAD.WIDE.U32 R16, R21, 0x4, R16 ;  /* 0x0000000415108825 */ /* 0x001fc800078e0010 */
[----:B------:R-:W-:Y:S01]  /*1320*/  @!P1 VIADD R21, R21, UR5 ;  /* 0x0000000515159c36 */ /* 0x000fe20008000000 */
[----:B------:R-:W2:Y:S03]  /*1330*/  @!P0 LDG.E R19, desc[UR6][R16.64] ;  /* 0x0000000610138981 */ /* 0x000ea6000c1e1900 */
[----:B-1----:R-:W-:-:S05]  /*1340*/  @!P1 IMAD.WIDE.U32 R14, R21, 0x4, R14 ;  /* 0x00000004150e9825 */ /* 0x002fca00078e000e */
[----:B------:R-:W3:Y:S01]  /*1350*/  @!P1 LDG.E R4, desc[UR6][R14.64] ;  /* 0x000000060e049981 */ /* 0x000ee2000c1e1900 */
[----:B------:R-:W-:Y:S01]  /*1360*/  VIADD R23, R23, 0x2 ;  /* 0x0000000217177836 */ /* 0x000fe20000000000 */
[----:B--2---:R-:W-:-:S04]  /*1370*/  FSETP.GT.AND P0, PT, R19, R26, PT ;  /* 0x0000001a1300720b */ /* 0x004fc80003f04000 */
[----:B------:R-:W-:-:S04]  /*1380*/  FSEL R19, R19, R26, P0 ;  /* 0x0000001a13137208 */ /* 0x000fc80000000000 */
[----:B---3--:R-:W-:-:S04]  /*1390*/  FSETP.GT.AND P0, PT, R4, R19, PT ;  /* 0x000000130400720b */ /* 0x008fc80003f04000 */
[----:B------:R-:W-:-:S09]  /*13a0*/  FSEL R26, R4, R19, P0 ;  /* 0x00000013041a7208 */ /* 0x000fd20000000000 */
.L_x_10:
[----:B------:R-:W-:Y:S05]  /*13b0*/  BSYNC.RECONVERGENT B2 ;  /* 0x0000000000027941 */ /* 0x000fea0003800200 */
.L_x_9:
[----:B------:R-:W-:Y:S05]  /*13c0*/  @!P2 BRA `(.L_x_6) ;  /* 0x00000000003ca947 */ /* 0x000fea0003800000 */
[----:B------:R-:W0:Y:S01]  /*13d0*/  LDC.64 R14, c[0x0][0x390] ;  /* 0x0000e400ff0e7b82 */ /* 0x000e220000000a00 */
[----:B------:R-:W-:Y:S01]  /*13e0*/  LOP3.LUT R4, R23, R8, RZ, 0xfc, !PT ;  /* 0x0000000817047212 */ /* 0x000fe200078efcff */
[----:B------:R-:W-:Y:S01]  /*13f0*/  BSSY.RECONVERGENT B2, `(.L_x_11) ;  /* 0x000000a000027945 */ /* 0x000fe20003800200 */
[----:B------:R-:W-:Y:S01]  /*1400*/  IMAD.MOV.U32 R17, RZ, RZ, -0x800000 ;  /* 0xff800000ff117424 */ /* 0x000fe200078e00ff */
[----:B0-----:R-:W-:-:S04]  /*1410*/  ISETP.GE.AND P0, PT, R8, R15, PT ;  /* 0x0000000f0800720c */ /* 0x001fc80003f06270 */
[----:B------:R-:W-:-:S04]  /*1420*/  ISETP.GE.OR P0, PT, R23, R14, P0 ;  /* 0x0000000e1700720c */ /* 0x000fc80000706670 */
[----:B------:R-:W-:-:S13]  /*1430*/  ISETP.LT.OR P0, PT, R4, RZ, P0 ;  /* 0x000000ff0400720c */ /* 0x000fda0000701670 */
[----:B------:R-:W-:Y:S05]  /*1440*/  @P0 BRA `(.L_x_12) ;  /* 0x0000000000100947 */ /* 0x000fea0003800000 */
[----:B------:R-:W0:Y:S01]  /*1450*/  LDC.64 R16, c[0x0][0x380] ;  /* 0x0000e000ff107b82 */ /* 0x000e220000000a00 */
[----:B------:R-:W-:-:S04]  /*1460*/  IMAD R15, R23, R15, R8 ;  /* 0x0000000f170f7224 */ /* 0x000fc800078e0208 */
[----:B0-----:R-:W-:-:S06]  /*1470*/  IMAD.WIDE.U32 R16, R15, 0x4, R16 ;  /* 0x000000040f107825 */ /* 0x001fcc00078e0010 */
[----:B------:R0:W5:Y:S02]  /*1480*/  LDG.E R17, desc[UR6][R16.64] ;  /* 0x0000000610117981 */ /* 0x000164000c1e1900 */
.L_x_12:
[----:B------:R-:W-:Y:S05]  /*1490*/  BSYNC.RECONVERGENT B2 ;  /* 0x0000000000027941 */ /* 0x000fea0003800200 */
.L_x_11:
[----:B-----5:R-:W-:-:S04]  /*14a0*/  FSETP.GT.AND P0, PT, R17, R26, PT ;  /* 0x0000001a1100720b */ /* 0x020fc80003f04000 */
[----:B------:R-:W-:-:S09]  /*14b0*/  FSEL R26, R17, R26, P0 ;  /* 0x0000001a111a7208 */ /* 0x000fd20000000000 */
.L_x_6:
[----:B------:R-:W-:Y:S05]  /*14c0*/  BSYNC.RECONVERGENT B1 ;  /* 0x0000000000017941 */ /* 0x000fea0003800200 */
.L_x_5:
[----:B------:R-:W-:-:S05]  /*14d0*/  VIADD R8, R8, 0x1 ;  /* 0x0000000108087836 */ /* 0x000fca0000000000 */
[----:B------:R-:W-:-:S13]  /*14e0*/  ISETP.GE.AND P0, PT, R8, R13, PT ;  /* 0x0000000d0800720c */ /* 0x000fda0003f06270 */
[----:B------:R-:W-:Y:S05]  /*14f0*/  @!P0 BRA `(.L_x_13) ;  /* 0xfffffff0008c8947 */ /* 0x000fea000383ffff */
[----:B------:R-:W-:Y:S05]  /*1500*/  BSYNC.RECONVERGENT B0 ;  /* 0x0000000000007941 */ /* 0x000fea0003800200 */
.L_x_0:
[----:B------:R-:W1:Y:S01]  /*1510*/  LDC.64 R4, c[0x0][0x388] ;  /* 0x0000e200ff047b82 */ /* 0x000e620000000a00 */
[----:B------:R-:W-:-:S04]  /*1520*/  IMAD R3, R0, R2, R3 ;  /* 0x0000000200037224 */ /* 0x000fc800078e0203 */
[----:B-1----:R-:W-:-:S05]  /*1530*/  IMAD.WIDE.U32 R2, R3, 0x4, R4 ;  /* 0x0000000403027825 */ /* 0x002fca00078e0004 */
[----:B------:R-:W-:Y:S01]  /*1540*/  STG.E desc[UR6][R2.64], R26 ;  /* 0x0000001a02007986 */ /* 0x000fe2000c101906 */
[----:B------:R-:W-:Y:S05]  /*1550*/  EXIT ;  /* 0x000000000000794d */ /* 0x000fea0003800000 */
.L_x_14:
[----:B------:R-:W-:-:S00]  /*1560*/  BRA `(.L_x_14) ;  /* 0xfffffffc00fc7947 */ /* 0x000fc0000383ffff */
[----:B------:R-:W-:-:S00]  /*1570*/  NOP ;  /* 0x0000000000007918 */ /* 0x000fc00000000000 */
        /* <DEDUP_REMOVED lines=8> */
.L_x_15:


//--------------------- .nv.shared.reserved.0     --------------------------
	.section	.nv.shared.reserved.0,"aw",@nobits
	.weak		__nv_reservedSMEM_offset_0_alias
	.size		__nv_reservedSMEM_offset_0_alias, 0, 64
	.other		__nv_reservedSMEM_offset_0_alias,@"STO_CUDA_RESERVED_SHARED STV_DEFAULT"
__nv_reservedSMEM_offset_0_alias:
	.zero		0
	.zero		64


//--------------------- .nv.constant0._Z11max_pool_2dPfS_iiiii --------------------------
	.section	.nv.constant0._Z11max_pool_2dPfS_iiiii,"a",@progbits
	.sectionflags	@""
	.align	4
.nv.constant0._Z11max_pool_2dPfS_iiiii:
	.zero		932


//--------------------- SYMBOLS --------------------------

	.type		.nv.reservedSmem.offset0,@object
	.size		.nv.reservedSmem.offset0,0x4
